	.headerflags	@"EF_CUDA_TEXMODE_UNIFIED EF_CUDA_64BIT_ADDRESS EF_CUDA_ACCELERATORS EF_CUDA_SM90 EF_CUDA_VIRTUAL_SM(EF_CUDA_SM90)"
	.elftype	@"ET_EXEC"


//--------------------- .nv.info                  --------------------------
	.section	.nv.info,"",@"SHT_CUDA_INFO"
	.align	4


	//----- nvinfo : EIATTR_REGCOUNT
	.align		4
        /*0000*/ 	.byte	0x04, 0x2f
        /*0002*/ 	.short	(.L_1 - .L_0)
	.align		4
.L_0:
        /*0004*/ 	.word	index@(triton_per_fused_mean_mul_sigmoid_0)
        /*0008*/ 	.word	0x00000012


	//----- nvinfo : EIATTR_MIN_STACK_SIZE
	.align		4
.L_1:
        /*000c*/ 	.byte	0x04, 0x12
        /*000e*/ 	.short	(.L_3 - .L_2)
	.align		4
.L_2:
        /*0010*/ 	.word	index@(triton_per_fused_mean_mul_sigmoid_0)
        /*0014*/ 	.word	0x00000000


	//----- nvinfo : EIATTR_FRAME_SIZE
	.align		4
.L_3:
        /*0018*/ 	.byte	0x04, 0x11
        /*001a*/ 	.short	(.L_5 - .L_4)
	.align		4
.L_4:
        /*001c*/ 	.word	index@(triton_per_fused_mean_mul_sigmoid_0)
        /*0020*/ 	.word	0x00000000


	//----- nvinfo : EIATTR_MIN_STACK_SIZE
	.align		4
.L_5:
        /*0024*/ 	.byte	0x04, 0x12
        /*0026*/ 	.short	(.L_7 - .L_6)
	.align		4
.L_6:
        /*0028*/ 	.word	index@(triton_per_fused_mean_mul_sigmoid_0)
        /*002c*/ 	.word	0x00000000
.L_7:


//--------------------- .nv.info.triton_per_fused_mean_mul_sigmoid_0 --------------------------
	.section	.nv.info.triton_per_fused_mean_mul_sigmoid_0,"",@"SHT_CUDA_INFO"
	.sectionflags	@""
	.align	4


	//----- nvinfo : EIATTR_CUDA_API_VERSION
	.align		4
        /*0000*/ 	.byte	0x04, 0x37
        /*0002*/ 	.short	(.L_9 - .L_8)
.L_8:
        /*0004*/ 	.word	0x0000007c


	//----- nvinfo : EIATTR_KPARAM_INFO
	.align		4
.L_9:
        /*0008*/ 	.byte	0x04, 0x17
        /*000a*/ 	.short	(.L_11 - .L_10)
.L_10:
        /*000c*/ 	.word	0x00000000
        /*0010*/ 	.short	0x0005
        /*0012*/ 	.short	0x0024
        /*0014*/ 	.byte	0x00, 0xf0, 0x11, 0x00


	//----- nvinfo : EIATTR_KPARAM_INFO
	.align		4
.L_11:
        /*0018*/ 	.byte	0x04, 0x17
        /*001a*/ 	.short	(.L_13 - .L_12)
.L_12:
        /*001c*/ 	.word	0x00000000
        /*0020*/ 	.short	0x0004
        /*0022*/ 	.short	0x0020
        /*0024*/ 	.byte	0x00, 0xf0, 0x11, 0x00


	//----- nvinfo : EIATTR_KPARAM_INFO
	.align		4
.L_13:
        /*0028*/ 	.byte	0x04, 0x17
        /*002a*/ 	.short	(.L_15 - .L_14)
.L_14:
        /*002c*/ 	.word	0x00000000
        /*0030*/ 	.short	0x0003
        /*0032*/ 	.short	0x0018
        /*0034*/ 	.byte	0x00, 0xf4, 0x21, 0x00


	//----- nvinfo : EIATTR_KPARAM_INFO
	.align		4
.L_15:
        /*0038*/ 	.byte	0x04, 0x17
        /*003a*/ 	.short	(.L_17 - .L_16)
.L_16:
        /*003c*/ 	.word	0x00000000
        /*0040*/ 	.short	0x0002
        /*0042*/ 	.short	0x0010
        /*0044*/ 	.byte	0x00, 0xf4, 0x21, 0x00


	//----- nvinfo : EIATTR_KPARAM_INFO
	.align		4
.L_17:
        /*0048*/ 	.byte	0x04, 0x17
        /*004a*/ 	.short	(.L_19 - .L_18)
.L_18:
        /*004c*/ 	.word	0x00000000
        /*0050*/ 	.short	0x0001
        /*0052*/ 	.short	0x0008
        /*0054*/ 	.byte	0x00, 0xf4, 0x21, 0x00


	//----- nvinfo : EIATTR_KPARAM_INFO
	.align		4
.L_19:
        /*0058*/ 	.byte	0x04, 0x17
        /*005a*/ 	.short	(.L_21 - .L_20)
.L_20:
        /*005c*/ 	.word	0x00000000
        /*0060*/ 	.short	0x0000
        /*0062*/ 	.short	0x0000
        /*0064*/ 	.byte	0x00, 0xf4, 0x21, 0x00


	//----- nvinfo : EIATTR_SPARSE_MMA_MASK
	.align		4
.L_21:
        /*0068*/ 	.byte	0x03, 0x50
        /*006a*/ 	.short	0x0000


	//----- nvinfo : EIATTR_MAXREG_COUNT
	.align		4
        /*006c*/ 	.byte	0x03, 0x1b
        /*006e*/ 	.short	0x00ff


	//----- nvinfo : EIATTR_COOP_GROUP_MASK_REGIDS
	.align		4
        /*0070*/ 	.byte	0x04, 0x29
        /*0072*/ 	.short	(.L_23 - .L_22)


	//   ....[0]....
.L_22:
        /*0074*/ 	.word	0xffffffff


	//   ....[1]....
        /*0078*/ 	.word	0xffffffff


	//   ....[2]....
        /*007c*/ 	.word	0xffffffff


	//----- nvinfo : EIATTR_COOP_GROUP_INSTR_OFFSETS
	.align		4
.L_23:
        /*0080*/ 	.byte	0x04, 0x28
        /*0082*/ 	.short	(.L_25 - .L_24)


	//   ....[0]....
.L_24:
        /*0084*/ 	.word	0x000001f0


	//   ....[1]....
        /*0088*/ 	.word	0x00000250


	//   ....[2]....
        /*008c*/ 	.word	0x000002c0


	//----- nvinfo : EIATTR_EXIT_INSTR_OFFSETS
	.align		4
.L_25:
        /*0090*/ 	.byte	0x04, 0x1c
        /*0092*/ 	.short	(.L_27 - .L_26)


	//   ....[0]....
.L_26:
        /*0094*/ 	.word	0x000003f0


	//   ....[1]....
        /*0098*/ 	.word	0x00000420


	//----- nvinfo : EIATTR_REQNTID
	.align		4
.L_27:
        /*009c*/ 	.byte	0x04, 0x10
        /*009e*/ 	.short	(.L_29 - .L_28)
.L_28:
        /*00a0*/ 	.word	0x00000040
        /*00a4*/ 	.word	0x00000001
        /*00a8*/ 	.word	0x00000001


	//----- nvinfo : EIATTR_CBANK_PARAM_SIZE
	.align		4
.L_29:
        /*00ac*/ 	.byte	0x03, 0x19
        /*00ae*/ 	.short	0x0028


	//----- nvinfo : EIATTR_PARAM_CBANK
	.align		4
        /*00b0*/ 	.byte	0x04, 0x0a
        /*00b2*/ 	.short	(.L_31 - .L_30)
	.align		4
.L_30:
        /*00b4*/ 	.word	index@(.nv.constant0.triton_per_fused_mean_mul_sigmoid_0)
        /*00b8*/ 	.short	0x0210
        /*00ba*/ 	.short	0x0028


	//----- nvinfo : EIATTR_SW_WAR
	.align		4
.L_31:
        /*00bc*/ 	.byte	0x04, 0x36
        /*00be*/ 	.short	(.L_33 - .L_32)
.L_32:
        /*00c0*/ 	.word	0x00000008
.L_33:


//--------------------- .nv.callgraph             --------------------------
	.section	.nv.callgraph,"",@"SHT_CUDA_CALLGRAPH"
	.align	4
	.sectionentsize	8
	.align		4
        /*0000*/ 	.word	0x00000000
	.align		4
        /*0004*/ 	.word	0xffffffff
	.align		4
        /*0008*/ 	.word	0x00000000
	.align		4
        /*000c*/ 	.word	0xfffffffe
	.align		4
        /*0010*/ 	.word	0x00000000
	.align		4
        /*0014*/ 	.word	0xfffffffd
	.align		4
        /*0018*/ 	.word	0x00000000
	.align		4
        /*001c*/ 	.word	0xfffffffc


//--------------------- .text.triton_per_fused_mean_mul_sigmoid_0 --------------------------
	.section	.text.triton_per_fused_mean_mul_sigmoid_0,"ax",@progbits
	.sectionflags	@"SHF_BARRIERS=1"
	.align	128
        .global         triton_per_fused_mean_mul_sigmoid_0
        .type           triton_per_fused_mean_mul_sigmoid_0,@function
        .size           triton_per_fused_mean_mul_sigmoid_0,(.L_x_1 - triton_per_fused_mean_mul_sigmoid_0)
        .other          triton_per_fused_mean_mul_sigmoid_0,@"STO_CUDA_ENTRY STV_DEFAULT"
triton_per_fused_mean_mul_sigmoid_0:
.text.triton_per_fused_mean_mul_sigmoid_0:
[----:B------:R-:W0:Y:S02]  /*0000*/  LDC R1, c[0x0][0x28] ;  /* 0x00000a00ff017b82 */ /* 0x000e240000000800 */
[----:B------:R-:W1:Y:S01]  /*0010*/  S2R R0, SR_TID.X ;  /* 0x0000000000007919 */ /* 0x000e620000002100 */
[----:B------:R-:W2:Y:S01]  /*0020*/  LDC.64 R8, c[0x0][0x218] ;  /* 0x00008600ff087b82 */ /* 0x000ea20000000a00 */
[----:B------:R-:W-:Y:S01]  /*0030*/  CS2R R6, SRZ ;  /* 0x0000000000067805 */ /* 0x000fe2000001ff00 */
[----:B------:R-:W-:Y:S01]  /*0040*/  ULDC.64 UR6, c[0x0][0x208] ;  /* 0x0000820000067ab9 */ /* 0x000fe20000000a00 */
[----:B------:R-:W3:Y:S05]  /*0050*/  S2R R3, SR_CTAID.X ;  /* 0x0000000000037919 */ /* 0x000eea0000002500 */
[----:B------:R-:W4:Y:S01]  /*0060*/  LDC.64 R10, c[0x0][0x220] ;  /* 0x00008800ff0a7b82 */ /* 0x000f220000000a00 */
[----:B-1----:R-:W-:-:S02]  /*0070*/  SHF.R.U32.HI R4, RZ, 0x3, R0 ;  /* 0x00000003ff047819 */ /* 0x002fc40000011600 */
[----:B------:R-:W-:Y:S02]  /*0080*/  SHF.L.U32 R2, R0, 0x1, RZ ;  /* 0x0000000100027819 */ /* 0x000fe400000006ff */
[----:B---3--:R-:W-:Y:S02]  /*0090*/  SHF.L.U32 R3, R3, 0x3, RZ ;  /* 0x0000000303037819 */ /* 0x008fe400000006ff */
[----:B------:R-:W-:Y:S02]  /*00a0*/  SGXT.U32 R4, R4, 0x3 ;  /* 0x000000030404781a */ /* 0x000fe40000000000 */
[----:B------:R-:W-:Y:S02]  /*00b0*/  LOP3.LUT R2, R2, 0xe, RZ, 0xc0, !PT ;  /* 0x0000000e02027812 */ /* 0x000fe400078ec0ff */
[----:B------:R-:W-:-:S04]  /*00c0*/  LOP3.LUT R5, R3, R4, RZ, 0xfc, !PT ;  /* 0x0000000403057212 */ /* 0x000fc800078efcff */
[C---:B------:R-:W-:Y:S01]  /*00d0*/  ISETP.GE.AND P1, PT, R5.reuse, 0x10, PT ;  /* 0x000000100500780c */ /* 0x040fe20003f26270 */
[----:B------:R-:W-:-:S04]  /*00e0*/  IMAD R2, R5, 0x10, R2 ;  /* 0x0000001005027824 */ /* 0x000fc800078e0202 */
[----:B--2---:R-:W-:-:S08]  /*00f0*/  IMAD.WIDE R8, R2, 0x4, R8 ;  /* 0x0000000402087825 */ /* 0x004fd000078e0208 */
[----:B------:R-:W2:Y:S01]  /*0100*/  @!P1 LDG.E.64 R6, desc[UR6][R8.64] ;  /* 0x0000000608069981 */ /* 0x000ea2000c1e1b00 */
[----:B------:R-:W-:Y:S01]  /*0110*/  HFMA2.MMA R12, -RZ, RZ, 0, 0 ;  /* 0x00000000ff0c7435 */ /* 0x000fe200000001ff */
[----:B----4-:R-:W-:-:S09]  /*0120*/  IMAD.WIDE R10, R5, 0x4, R10 ;  /* 0x00000004050a7825 */ /* 0x010fd200078e020a */
[----:B------:R-:W3:Y:S01]  /*0130*/  @!P1 LDG.E.EL R12, desc[UR6][R10.64] ;  /* 0x000000060a0c9981 */ /* 0x000ee2000c2e1900 */
[----:B------:R-:W1:Y:S01]  /*0140*/  S2UR UR5, SR_CgaCtaId ;  /* 0x00000000000579c3 */ /* 0x000e620000008800 */
[----:B------:R-:W-:Y:S01]  /*0150*/  UMOV UR4, 0x400 ;  /* 0x0000040000047882 */ /* 0x000fe20000000000 */
[----:B------:R-:W-:Y:S01]  /*0160*/  LOP3.LUT R3, R3, 0x7, R0, 0xf8, !PT ;  /* 0x0000000703037812 */ /* 0x000fe200078ef800 */
[----:B-1----:R-:W-:-:S06]  /*0170*/  UPRMT UR4, UR5, 0x654, UR4 ;  /* 0x0000065405047896 */ /* 0x002fcc0008000004 */
[----:B------:R-:W-:Y:S02]  /*0180*/  LEA R13, R4, UR4, 0x2 ;  /* 0x00000004040d7c11 */ /* 0x000fe4000f8e10ff */
[----:B--2---:R-:W-:Y:S02]  /*0190*/  SEL R5, R6, RZ, !P1 ;  /* 0x000000ff06057207 */ /* 0x004fe40004800000 */
[----:B------:R-:W-:-:S05]  /*01a0*/  SEL R6, R7, RZ, !P1 ;  /* 0x000000ff07067207 */ /* 0x000fca0004800000 */
[----:B------:R-:W-:Y:S01]  /*01b0*/  FADD R7, R5, R6 ;  /* 0x0000000605077221 */ /* 0x000fe20000000000 */
[----:B---3--:R-:W-:-:S04]  /*01c0*/  FADD R12, RZ, -R12 ;  /* 0x8000000cff0c7221 */ /* 0x008fc80000000000 */
[----:B------:R-:W-:Y:S01]  /*01d0*/  FSEL R7, R7, RZ, !P1 ;  /* 0x000000ff07077208 */ /* 0x000fe20004800000 */
[----:B------:R-:W-:-:S04]  /*01e0*/  FMUL R15, R12, 1.4426950216293334961 ;  /* 0x3fb8aa3b0c0f7820 */ /* 0x000fc80000400000 */
[----:B------:R-:W1:Y:S01]  /*01f0*/  SHFL.BFLY PT, R14, R7, 0x4, 0x1f ;  /* 0x0c801f00070e7f89 */ /* 0x000e6200000e0000 */
[----:B------:R-:W-:-:S13]  /*0200*/  FSETP.GEU.AND P0, PT, R15, -126, PT ;  /* 0xc2fc00000f00780b */ /* 0x000fda0003f0e000 */
[----:B------:R-:W-:-:S04]  /*0210*/  @!P0 FMUL R15, R15, 0.5 ;  /* 0x3f0000000f0f8820 */ /* 0x000fc80000400000 */
[----:B------:R2:W3:Y:S01]  /*0220*/  MUFU.EX2 R10, R15 ;  /* 0x0000000f000a7308 */ /* 0x0004e20000000800 */
[----:B-1----:R-:W-:Y:S01]  /*0230*/  FADD R14, R7, R14 ;  /* 0x0000000e070e7221 */ /* 0x002fe20000000000 */
[----:B------:R-:W-:-:S04]  /*0240*/  LOP3.LUT R7, R0, 0x7, RZ, 0xc0, !PT ;  /* 0x0000000700077812 */ /* 0x000fc800078ec0ff */
[----:B------:R-:W1:Y:S01]  /*0250*/  SHFL.BFLY PT, R9, R14, 0x2, 0x1f ;  /* 0x0c401f000e097f89 */ /* 0x000e6200000e0000 */
[----:B--2---:R-:W-:Y:S01]  /*0260*/  IMAD.MOV.U32 R15, RZ, RZ, 0x3e800000 ;  /* 0x3e800000ff0f7424 */ /* 0x004fe200078e00ff */
[----:B------:R-:W-:Y:S01]  /*0270*/  LEA R7, R7, UR4, 0x2 ;  /* 0x0000000407077c11 */ /* 0x000fe2000f8e10ff */
[----:B---3--:R-:W-:Y:S01]  /*0280*/  @!P0 FMUL R10, R10, R10 ;  /* 0x0000000a0a0a8220 */ /* 0x008fe20000400000 */
[----:B-1----:R-:W-:-:S03]  /*0290*/  FADD R9, R14, R9 ;  /* 0x000000090e097221 */ /* 0x002fc60000000000 */
[----:B------:R-:W-:Y:S02]  /*02a0*/  FADD R14, R10, 1 ;  /* 0x3f8000000a0e7421 */ /* 0x000fe40000000000 */
[----:B------:R-:W1:Y:S01]  /*02b0*/  LDC.64 R10, c[0x0][0x210] ;  /* 0x00008400ff0a7b82 */ /* 0x000e620000000a00 */
[----:B------:R-:W2:Y:S02]  /*02c0*/  SHFL.BFLY PT, R8, R9, 0x1, 0x1f ;  /* 0x0c201f0009087f89 */ /* 0x000ea400000e0000 */
[----:B------:R-:W-:-:S04]  /*02d0*/  FSETP.GT.AND P0, PT, R14, 8.50705917302346158658e+37, PT ;  /* 0x7e8000000e00780b */ /* 0x000fc80003f04000 */
[----:B------:R-:W-:-:S09]  /*02e0*/  FSEL R15, R15, 1, P0 ;  /* 0x3f8000000f0f7808 */ /* 0x000fd20000000000 */
[----:B------:R-:W-:Y:S01]  /*02f0*/  @P0 FMUL R14, R14, 0.25 ;  /* 0x3e8000000e0e0820 */ /* 0x000fe20000400000 */
[----:B------:R-:W-:-:S04]  /*0300*/  LOP3.LUT P0, RZ, R0, 0x38, RZ, 0xc0, !PT ;  /* 0x0000003800ff7812 */ /* 0x000fc8000780c0ff */
[C---:B------:R-:W-:Y:S01]  /*0310*/  ISETP.LT.AND P0, PT, R3.reuse, 0x10, !P0 ;  /* 0x000000100300780c */ /* 0x040fe20004701270 */
[----:B------:R-:W3:Y:S01]  /*0320*/  MUFU.RCP R14, R14 ;  /* 0x0000000e000e7308 */ /* 0x000ee20000001000 */
[----:B-1----:R-:W-:-:S04]  /*0330*/  IMAD.WIDE R10, R3, 0x4, R10 ;  /* 0x00000004030a7825 */ /* 0x002fc800078e020a */
[----:B--2---:R-:W-:Y:S02]  /*0340*/  FADD R12, R9, R8 ;  /* 0x00000008090c7221 */ /* 0x004fe40000000000 */
[----:B------:R-:W1:Y:S03]  /*0350*/  LDC.64 R8, c[0x0][0x228] ;  /* 0x00008a00ff087b82 */ /* 0x000e660000000a00 */
[----:B------:R2:W-:Y:S05]  /*0360*/  STS [R13], R12 ;  /* 0x0000000c0d007388 */ /* 0x0005ea0000000800 */
[----:B------:R-:W-:Y:S01]  /*0370*/  BAR.SYNC.DEFER_BLOCKING 0x0 ;  /* 0x0000000000007b1d */ /* 0x000fe20000010000 */
[----:B---3--:R-:W-:-:S04]  /*0380*/  FMUL R15, R14, R15 ;  /* 0x0000000f0e0f7220 */ /* 0x008fc80000400000 */
[-C--:B------:R-:W-:Y:S01]  /*0390*/  FMUL R4, R5, R15.reuse ;  /* 0x0000000f05047220 */ /* 0x080fe20000400000 */
[----:B------:R-:W-:Y:S01]  /*03a0*/  FMUL R5, R6, R15 ;  /* 0x0000000f06057220 */ /* 0x000fe20000400000 */
[----:B-1----:R-:W-:Y:S01]  /*03b0*/  IMAD.WIDE R8, R2, 0x4, R8 ;  /* 0x0000000402087825 */ /* 0x002fe200078e0208 */
[----:B------:R-:W1:Y:S04]  /*03c0*/  LDS R7, [R7] ;  /* 0x0000000007077984 */ /* 0x000e680000000800 */
[----:B------:R2:W-:Y:S01]  /*03d0*/  @!P1 STG.E.64 desc[UR6][R8.64], R4 ;  /* 0x0000000408009986 */ /* 0x0005e2000c101b06 */
[----:B------:R-:W-:Y:S06]  /*03e0*/  BAR.SYNC.DEFER_BLOCKING 0x0 ;  /* 0x0000000000007b1d */ /* 0x000fec0000010000 */
[----:B--2---:R-:W-:Y:S05]  /*03f0*/  @!P0 EXIT ;  /* 0x000000000000894d */ /* 0x004fea0003800000 */
[----:B-1----:R-:W-:-:S05]  /*0400*/  FMUL R7, R7, 0.0625 ;  /* 0x3d80000007077820 */ /* 0x002fca0000400000 */
[----:B------:R-:W-:Y:S01]  /*0410*/  STG.E desc[UR6][R10.64], R7 ;  /* 0x000000070a007986 */ /* 0x000fe2000c101906 */
[----:B------:R-:W-:Y:S05]  /*0420*/  EXIT ;  /* 0x000000000000794d */ /* 0x000fea0003800000 */
.L_x_0:
[----:B------:R-:W-:-:S00]  /*0430*/  BRA `(.L_x_0) ;  /* 0xfffffffc00fc7947 */ /* 0x000fc0000383ffff */
[----:B------:R-:W-:-:S00]  /*0440*/  NOP ;  /* 0x0000000000007918 */ /* 0x000fc00000000000 */
        /* <DEDUP_REMOVED lines=11> */
.L_x_1:


//--------------------- .nv.shared.triton_per_fused_mean_mul_sigmoid_0 --------------------------
	.section	.nv.shared.triton_per_fused_mean_mul_sigmoid_0,"aw",@nobits
	.sectionflags	@""
	.align	16
	.zero		1024


//--------------------- .nv.constant0.triton_per_fused_mean_mul_sigmoid_0 --------------------------
	.section	.nv.constant0.triton_per_fused_mean_mul_sigmoid_0,"a",@progbits
	.sectionflags	@""
	.align	4
.nv.constant0.triton_per_fused_mean_mul_sigmoid_0:
	.zero		568
